	.headerflags	@"EF_CUDA_TEXMODE_UNIFIED EF_CUDA_64BIT_ADDRESS EF_CUDA_ACCELERATORS EF_CUDA_SM90 EF_CUDA_VIRTUAL_SM(EF_CUDA_SM90)"
	.elftype	@"ET_EXEC"


//--------------------- .nv.info                  --------------------------
	.section	.nv.info,"",@"SHT_CUDA_INFO"
	.align	4


	//----- nvinfo : EIATTR_REGCOUNT
	.align		4
        /*0000*/ 	.byte	0x04, 0x2f
        /*0002*/ 	.short	(.L_1 - .L_0)
	.align		4
.L_0:
        /*0004*/ 	.word	index@(triton_poi_fused_relu_threshold_backward_11)
        /*0008*/ 	.word	0x0000001c


	//----- nvinfo : EIATTR_MIN_STACK_SIZE
	.align		4
.L_1:
        /*000c*/ 	.byte	0x04, 0x12
        /*000e*/ 	.short	(.L_3 - .L_2)
	.align		4
.L_2:
        /*0010*/ 	.word	index@(triton_poi_fused_relu_threshold_backward_11)
        /*0014*/ 	.word	0x00000000


	//----- nvinfo : EIATTR_FRAME_SIZE
	.align		4
.L_3:
        /*0018*/ 	.byte	0x04, 0x11
        /*001a*/ 	.short	(.L_5 - .L_4)
	.align		4
.L_4:
        /*001c*/ 	.word	index@(triton_poi_fused_relu_threshold_backward_11)
        /*0020*/ 	.word	0x00000000


	//----- nvinfo : EIATTR_MIN_STACK_SIZE
	.align		4
.L_5:
        /*0024*/ 	.byte	0x04, 0x12
        /*0026*/ 	.short	(.L_7 - .L_6)
	.align		4
.L_6:
        /*0028*/ 	.word	index@(triton_poi_fused_relu_threshold_backward_11)
        /*002c*/ 	.word	0x00000000
.L_7:


//--------------------- .nv.info.triton_poi_fused_relu_threshold_backward_11 --------------------------
	.section	.nv.info.triton_poi_fused_relu_threshold_backward_11,"",@"SHT_CUDA_INFO"
	.sectionflags	@""
	.align	4


	//----- nvinfo : EIATTR_CUDA_API_VERSION
	.align		4
        /*0000*/ 	.byte	0x04, 0x37
        /*0002*/ 	.short	(.L_9 - .L_8)
.L_8:
        /*0004*/ 	.word	0x0000007c


	//----- nvinfo : EIATTR_KPARAM_INFO
	.align		4
.L_9:
        /*0008*/ 	.byte	0x04, 0x17
        /*000a*/ 	.short	(.L_11 - .L_10)
.L_10:
        /*000c*/ 	.word	0x00000000
        /*0010*/ 	.short	0x0003
        /*0012*/ 	.short	0x0018
        /*0014*/ 	.byte	0x00, 0xf0, 0x11, 0x00


	//----- nvinfo : EIATTR_KPARAM_INFO
	.align		4
.L_11:
        /*0018*/ 	.byte	0x04, 0x17
        /*001a*/ 	.short	(.L_13 - .L_12)
.L_12:
        /*001c*/ 	.word	0x00000000
        /*0020*/ 	.short	0x0002
        /*0022*/ 	.short	0x0010
        /*0024*/ 	.byte	0x00, 0xf4, 0x21, 0x00


	//----- nvinfo : EIATTR_KPARAM_INFO
	.align		4
.L_13:
        /*0028*/ 	.byte	0x04, 0x17
        /*002a*/ 	.short	(.L_15 - .L_14)
.L_14:
        /*002c*/ 	.word	0x00000000
        /*0030*/ 	.short	0x0001
        /*0032*/ 	.short	0x0008
        /*0034*/ 	.byte	0x00, 0xf4, 0x21, 0x00


	//----- nvinfo : EIATTR_KPARAM_INFO
	.align		4
.L_15:
        /*0038*/ 	.byte	0x04, 0x17
        /*003a*/ 	.short	(.L_17 - .L_16)
.L_16:
        /*003c*/ 	.word	0x00000000
        /*0040*/ 	.short	0x0000
        /*0042*/ 	.short	0x0000
        /*0044*/ 	.byte	0x00, 0xf4, 0x21, 0x00


	//----- nvinfo : EIATTR_SPARSE_MMA_MASK
	.align		4
.L_17:
        /*0048*/ 	.byte	0x03, 0x50
        /*004a*/ 	.short	0x0000


	//----- nvinfo : EIATTR_MAXREG_COUNT
	.align		4
        /*004c*/ 	.byte	0x03, 0x1b
        /*004e*/ 	.short	0x00ff


	//----- nvinfo : EIATTR_EXIT_INSTR_OFFSETS
	.align		4
        /*0050*/ 	.byte	0x04, 0x1c
        /*0052*/ 	.short	(.L_19 - .L_18)


	//   ....[0]....
.L_18:
        /*0054*/ 	.word	0x00000600


	//----- nvinfo : EIATTR_REQNTID
	.align		4
.L_19:
        /*0058*/ 	.byte	0x04, 0x10
        /*005a*/ 	.short	(.L_21 - .L_20)
.L_20:
        /*005c*/ 	.word	0x00000080
        /*0060*/ 	.word	0x00000001
        /*0064*/ 	.word	0x00000001


	//----- nvinfo : EIATTR_CBANK_PARAM_SIZE
	.align		4
.L_21:
        /*0068*/ 	.byte	0x03, 0x19
        /*006a*/ 	.short	0x001c


	//----- nvinfo : EIATTR_PARAM_CBANK
	.align		4
        /*006c*/ 	.byte	0x04, 0x0a
        /*006e*/ 	.short	(.L_23 - .L_22)
	.align		4
.L_22:
        /*0070*/ 	.word	index@(.nv.constant0.triton_poi_fused_relu_threshold_backward_11)
        /*0074*/ 	.short	0x0210
        /*0076*/ 	.short	0x001c


	//----- nvinfo : EIATTR_SW_WAR
	.align		4
.L_23:
        /*0078*/ 	.byte	0x04, 0x36
        /*007a*/ 	.short	(.L_25 - .L_24)
.L_24:
        /*007c*/ 	.word	0x00000008
.L_25:


//--------------------- .nv.callgraph             --------------------------
	.section	.nv.callgraph,"",@"SHT_CUDA_CALLGRAPH"
	.align	4
	.sectionentsize	8
	.align		4
        /*0000*/ 	.word	0x00000000
	.align		4
        /*0004*/ 	.word	0xffffffff
	.align		4
        /*0008*/ 	.word	0x00000000
	.align		4
        /*000c*/ 	.word	0xfffffffe
	.align		4
        /*0010*/ 	.word	0x00000000
	.align		4
        /*0014*/ 	.word	0xfffffffd
	.align		4
        /*0018*/ 	.word	0x00000000
	.align		4
        /*001c*/ 	.word	0xfffffffc


//--------------------- .text.triton_poi_fused_relu_threshold_backward_11 --------------------------
	.section	.text.triton_poi_fused_relu_threshold_backward_11,"ax",@progbits
	.sectionflags	@"SHF_BARRIERS=1"
	.align	128
        .global         triton_poi_fused_relu_threshold_backward_11
        .type           triton_poi_fused_relu_threshold_backward_11,@function
        .size           triton_poi_fused_relu_threshold_backward_11,(.L_x_1 - triton_poi_fused_relu_threshold_backward_11)
        .other          triton_poi_fused_relu_threshold_backward_11,@"STO_CUDA_ENTRY STV_DEFAULT"
triton_poi_fused_relu_threshold_backward_11:
.text.triton_poi_fused_relu_threshold_backward_11:
[----:B------:R-:W-:Y:S01]  /*0000*/  LDC R1, c[0x0][0x28] ;  /* 0x00000a00ff017b82 */ /* 0x000fe20000000800 */
[----:B------:R-:W1:Y:S07]  /*0010*/  S2R R22, SR_TID.X ;  /* 0x0000000000167919 */ /* 0x000e6e0000002100 */
[----:B------:R-:W2:Y:S01]  /*0020*/  LDC.64 R12, c[0x0][0x218] ;  /* 0x00008600ff0c7b82 */ /* 0x000ea20000000a00 */
[----:B------:R-:W-:Y:S01]  /*0030*/  ULDC.64 UR6, c[0x0][0x208] ;  /* 0x0000820000067ab9 */ /* 0x000fe20000000a00 */
[----:B------:R-:W3:Y:S06]  /*0040*/  S2R R0, SR_CTAID.X ;  /* 0x0000000000007919 */ /* 0x000eec0000002500 */
[----:B------:R-:W4:Y:S08]  /*0050*/  LDC.64 R20, c[0x0][0x210] ;  /* 0x00008400ff147b82 */ /* 0x000f300000000a00 */
[----:B------:R-:W5:Y:S01]  /*0060*/  S2UR UR5, SR_CgaCtaId ;  /* 0x00000000000579c3 */ /* 0x000f620000008800 */
[----:B------:R-:W-:Y:S01]  /*0070*/  UMOV UR4, 0x400 ;  /* 0x0000040000047882 */ /* 0x000fe20000000000 */
[----:B------:R-:W-:Y:S01]  /*0080*/  ULDC.64 UR8, c[0x0][0x220] ;  /* 0x0000880000087ab9 */ /* 0x000fe20000000a00 */
[----:B-1----:R-:W-:-:S02]  /*0090*/  IMAD.SHL.U32 R3, R22, 0x8, RZ ;  /* 0x0000000816037824 */ /* 0x002fc400078e00ff */
[----:B---3--:R-:W-:Y:S01]  /*00a0*/  IMAD.SHL.U32 R2, R0, 0x400, RZ ;  /* 0x0000040000027824 */ /* 0x008fe200078e00ff */
[----:B------:R-:W-:Y:S02]  /*00b0*/  SHF.R.S32.HI R5, RZ, 0x15, R0 ;  /* 0x00000015ff057819 */ /* 0x000fe40000011400 */
[----:B------:R-:W-:Y:S02]  /*00c0*/  LOP3.LUT R3, R3, 0x3f8, RZ, 0xc0, !PT ;  /* 0x000003f803037812 */ /* 0x000fe400078ec0ff */
[----:B------:R-:W-:Y:S02]  /*00d0*/  SGXT R5, R5, 0x1 ;  /* 0x000000010505781a */ /* 0x000fe40000000200 */
[----:B------:R-:W-:Y:S02]  /*00e0*/  LOP3.LUT R0, R2, R3, RZ, 0xfc, !PT ;  /* 0x0000000302007212 */ /* 0x000fe400078efcff */
[----:B------:R-:W-:Y:S02]  /*00f0*/  LOP3.LUT R4, R2, 0x4, R3, 0xfe, !PT ;  /* 0x0000000402047812 */ /* 0x000fe400078efe03 */
[C---:B------:R-:W-:Y:S01]  /*0100*/  LEA.HI R6, R5.reuse, R0, RZ, 0xb ;  /* 0x0000000005067211 */ /* 0x040fe200078f58ff */
[----:B----4-:R-:W-:Y:S01]  /*0110*/  IMAD.WIDE R24, R0, 0x4, R20 ;  /* 0x0000000400187825 */ /* 0x010fe200078e0214 */
[----:B------:R-:W-:-:S02]  /*0120*/  LEA.HI R5, R5, R4, RZ, 0xb ;  /* 0x0000000405057211 */ /* 0x000fc400078f58ff */
[----:B------:R-:W-:Y:S02]  /*0130*/  LOP3.LUT R7, R6, 0xfffff800, RZ, 0xc0, !PT ;  /* 0xfffff80006077812 */ /* 0x000fe400078ec0ff */
[----:B------:R-:W-:-:S03]  /*0140*/  LOP3.LUT R5, R5, 0xfffff800, RZ, 0xc0, !PT ;  /* 0xfffff80005057812 */ /* 0x000fc600078ec0ff */
[----:B------:R-:W-:Y:S02]  /*0150*/  IMAD.IADD R7, R0, 0x1, -R7 ;  /* 0x0000000100077824 */ /* 0x000fe400078e0a07 */
[----:B------:R-:W-:Y:S02]  /*0160*/  IMAD.IADD R17, R4, 0x1, -R5 ;  /* 0x0000000104117824 */ /* 0x000fe400078e0a05 */
[--C-:B--2---:R-:W-:Y:S02]  /*0170*/  IMAD.WIDE R8, R7, 0x4, R12.reuse ;  /* 0x0000000407087825 */ /* 0x104fe400078e020c */
[----:B------:R-:W2:Y:S02]  /*0180*/  LDG.E.128 R4, desc[UR6][R24.64] ;  /* 0x0000000618047981 */ /* 0x000ea4000c1e1d00 */
[----:B------:R-:W-:Y:S02]  /*0190*/  IMAD.WIDE R16, R17, 0x4, R12 ;  /* 0x0000000411107825 */ /* 0x000fe400078e020c */
[----:B------:R-:W2:Y:S04]  /*01a0*/  LDG.E.EL.128 R8, desc[UR6][R8.64] ;  /* 0x0000000608087981 */ /* 0x000ea8000c2e1d00 */
[----:B------:R-:W3:Y:S04]  /*01b0*/  LDG.E.128 R12, desc[UR6][R24.64+0x10] ;  /* 0x00001006180c7981 */ /* 0x000ee8000c1e1d00 */
[----:B------:R-:W3:Y:S01]  /*01c0*/  LDG.E.EL.128 R16, desc[UR6][R16.64] ;  /* 0x0000000610107981 */ /* 0x000ee2000c2e1d00 */
[----:B-----5:R-:W-:Y:S01]  /*01d0*/  UPRMT UR4, UR5, 0x654, UR4 ;  /* 0x0000065405047896 */ /* 0x020fe20008000004 */
[----:B------:R-:W-:-:S05]  /*01e0*/  IMAD.SHL.U32 R23, R22, 0x4, RZ ;  /* 0x0000000416177824 */ /* 0x000fca00078e00ff */
[----:B------:R-:W-:Y:S02]  /*01f0*/  LEA R3, R3, UR4, 0x2 ;  /* 0x0000000403037c11 */ /* 0x000fe4000f8e10ff */
[----:B------:R-:W-:-:S04]  /*0200*/  LOP3.LUT R23, R23, 0x1fc, RZ, 0xc0, !PT ;  /* 0x000001fc17177812 */ /* 0x000fc800078ec0ff */
[----:B------:R-:W-:Y:S01]  /*0210*/  LEA R22, R23, UR4, 0x2 ;  /* 0x0000000417167c11 */ /* 0x000fe2000f8e10ff */
[----:B------:R-:W-:Y:S01]  /*0220*/  ULDC.64 UR4, c[0x0][0x210] ;  /* 0x0000840000047ab9 */ /* 0x000fe20000000a00 */
[----:B------:R-:W-:Y:S02]  /*0230*/  LOP3.LUT R23, R2, R23, RZ, 0xfc, !PT ;  /* 0x0000001702177212 */ /* 0x000fe400078efcff */
[----:B------:R-:W-:-:S03]  /*0240*/  SHF.R.S32.HI R2, RZ, 0x1f, R2 ;  /* 0x0000001fff027819 */ /* 0x000fc60000011402 */
[----:B------:R-:W-:Y:S01]  /*0250*/  IMAD.WIDE R20, R23, 0x4, R20 ;  /* 0x0000000417147825 */ /* 0x000fe200078e0214 */
[----:B--2---:R-:W-:-:S03]  /*0260*/  FSETP.GEU.AND P6, PT, R7, -R11, PT ;  /* 0x8000000b0700720b */ /* 0x004fc60003fce000 */
[----:B------:R-:W-:Y:S01]  /*0270*/  FADD R7, R7, R11 ;  /* 0x0000000b07077221 */ /* 0x000fe20000000000 */
[C---:B------:R-:W-:Y:S01]  /*0280*/  FSETP.GEU.AND P5, PT, R6.reuse, -R10, PT ;  /* 0x8000000a0600720b */ /* 0x040fe20003fae000 */
[----:B------:R-:W-:Y:S01]  /*0290*/  FADD R6, R6, R10 ;  /* 0x0000000a06067221 */ /* 0x000fe20000000000 */
[C---:B------:R-:W-:Y:S01]  /*02a0*/  FSETP.GEU.AND P4, PT, R5.reuse, -R9, PT ;  /* 0x800000090500720b */ /* 0x040fe20003f8e000 */
[----:B------:R-:W-:Y:S01]  /*02b0*/  FADD R5, R5, R9 ;  /* 0x0000000905057221 */ /* 0x000fe20000000000 */
[C---:B------:R-:W-:Y:S01]  /*02c0*/  FSETP.GEU.AND P3, PT, R4.reuse, -R8, PT ;  /* 0x800000080400720b */ /* 0x040fe20003f6e000 */
[----:B------:R-:W-:Y:S01]  /*02d0*/  FADD R4, R4, R8 ;  /* 0x0000000804047221 */ /* 0x000fe20000000000 */
[----:B---3--:R-:W-:Y:S01]  /*02e0*/  FADD R11, R15, R19 ;  /* 0x000000130f0b7221 */ /* 0x008fe20000000000 */
[----:B------:R-:W-:Y:S01]  /*02f0*/  FADD R10, R14, R18 ;  /* 0x000000120e0a7221 */ /* 0x000fe20000000000 */
[----:B------:R-:W-:Y:S01]  /*0300*/  FADD R9, R13, R17 ;  /* 0x000000110d097221 */ /* 0x000fe20000000000 */
[----:B------:R-:W-:Y:S01]  /*0310*/  FSEL R7, R7, RZ, P6 ;  /* 0x000000ff07077208 */ /* 0x000fe20003000000 */
[----:B------:R-:W-:Y:S01]  /*0320*/  FADD R8, R12, R16 ;  /* 0x000000100c087221 */ /* 0x000fe20000000000 */
[----:B------:R-:W-:-:S02]  /*0330*/  FSETP.GEU.AND P2, PT, R15, -R19, PT ;  /* 0x800000130f00720b */ /* 0x000fc40003f4e000 */
[----:B------:R-:W-:Y:S02]  /*0340*/  FSETP.GEU.AND P1, PT, R14, -R18, PT ;  /* 0x800000120e00720b */ /* 0x000fe40003f2e000 */
[----:B------:R-:W-:Y:S02]  /*0350*/  FSETP.GEU.AND P0, PT, R13, -R17, PT ;  /* 0x800000110d00720b */ /* 0x000fe40003f0e000 */
[----:B------:R-:W-:Y:S02]  /*0360*/  FSETP.GEU.AND P6, PT, R12, -R16, PT ;  /* 0x800000100c00720b */ /* 0x000fe40003fce000 */
[----:B------:R-:W-:Y:S02]  /*0370*/  FSEL R6, R6, RZ, P5 ;  /* 0x000000ff06067208 */ /* 0x000fe40002800000 */
[----:B------:R-:W-:Y:S02]  /*0380*/  FSEL R5, R5, RZ, P4 ;  /* 0x000000ff05057208 */ /* 0x000fe40002000000 */
[----:B------:R-:W-:-:S02]  /*0390*/  FSEL R4, R4, RZ, P3 ;  /* 0x000000ff04047208 */ /* 0x000fc40001800000 */
[----:B------:R-:W-:Y:S02]  /*03a0*/  FSEL R11, R11, RZ, P2 ;  /* 0x000000ff0b0b7208 */ /* 0x000fe40001000000 */
[----:B------:R-:W-:Y:S01]  /*03b0*/  FSEL R10, R10, RZ, P1 ;  /* 0x000000ff0a0a7208 */ /* 0x000fe20000800000 */
[----:B------:R1:W-:Y:S01]  /*03c0*/  STS.128 [R3], R4 ;  /* 0x0000000403007388 */ /* 0x0003e20000000c00 */
[----:B------:R-:W-:Y:S02]  /*03d0*/  FSEL R9, R9, RZ, P0 ;  /* 0x000000ff09097208 */ /* 0x000fe40000000000 */
[----:B------:R-:W-:Y:S02]  /*03e0*/  FSEL R8, R8, RZ, P6 ;  /* 0x000000ff08087208 */ /* 0x000fe40003000000 */
[----:B------:R-:W-:Y:S02]  /*03f0*/  FSETP.GTU.AND P2, PT, R6, RZ, PT ;  /* 0x000000ff0600720b */ /* 0x000fe40003f4c000 */
[----:B------:R-:W-:Y:S01]  /*0400*/  FSETP.GTU.AND P3, PT, R7, RZ, PT ;  /* 0x000000ff0700720b */ /* 0x000fe20003f6c000 */
[----:B------:R2:W-:Y:S01]  /*0410*/  STS.128 [R3+0x10], R8 ;  /* 0x0000100803007388 */ /* 0x0005e20000000c00 */
[----:B------:R-:W-:Y:S01]  /*0420*/  BAR.SYNC.DEFER_BLOCKING 0x0 ;  /* 0x0000000000007b1d */ /* 0x000fe20000010000 */
[----:B------:R-:W-:-:S02]  /*0430*/  FSETP.GTU.AND P1, PT, R5, RZ, PT ;  /* 0x000000ff0500720b */ /* 0x000fc40003f2c000 */
[----:B------:R-:W-:Y:S02]  /*0440*/  FSETP.GTU.AND P0, PT, R4, RZ, PT ;  /* 0x000000ff0400720b */ /* 0x000fe40003f0c000 */
[----:B------:R-:W-:Y:S02]  /*0450*/  SEL R25, RZ, 0x1, P2 ;  /* 0x00000001ff197807 */ /* 0x000fe40001000000 */
[----:B-1----:R-:W-:Y:S02]  /*0460*/  SEL R4, RZ, 0x1, P3 ;  /* 0x00000001ff047807 */ /* 0x002fe40001800000 */
[----:B------:R-:W-:Y:S02]  /*0470*/  FSETP.GTU.AND P4, PT, R10, RZ, PT ;  /* 0x000000ff0a00720b */ /* 0x000fe40003f8c000 */
[----:B------:R-:W-:Y:S02]  /*0480*/  FSETP.GTU.AND P2, PT, R11, RZ, PT ;  /* 0x000000ff0b00720b */ /* 0x000fe40003f4c000 */
[----:B--2---:R-:W-:-:S02]  /*0490*/  SEL R10, RZ, 0x1, P1 ;  /* 0x00000001ff0a7807 */ /* 0x004fc40000800000 */
[----:B------:R-:W-:Y:S02]  /*04a0*/  SEL R5, RZ, 0x1, P0 ;  /* 0x00000001ff057807 */ /* 0x000fe40000000000 */
[----:B------:R-:W-:Y:S02]  /*04b0*/  FSETP.GTU.AND P1, PT, R9, RZ, PT ;  /* 0x000000ff0900720b */ /* 0x000fe40003f2c000 */
[----:B------:R-:W-:Y:S02]  /*04c0*/  FSETP.GTU.AND P0, PT, R8, RZ, PT ;  /* 0x000000ff0800720b */ /* 0x000fe40003f0c000 */
[----:B------:R-:W-:Y:S02]  /*04d0*/  PRMT R3, R25, 0x3340, R4 ;  /* 0x0000334019037816 */ /* 0x000fe40000000004 */
[----:B------:R-:W-:Y:S01]  /*04e0*/  SEL R7, RZ, 0x1, P4 ;  /* 0x00000001ff077807 */ /* 0x000fe20002000000 */
[----:B------:R-:W1:Y:S01]  /*04f0*/  LDS.128 R12, [R22] ;  /* 0x00000000160c7984 */ /* 0x000e620000000c00 */
[----:B------:R-:W-:-:S02]  /*0500*/  SEL R4, RZ, 0x1, P2 ;  /* 0x00000001ff047807 */ /* 0x000fc40001000000 */
[----:B------:R-:W-:Y:S01]  /*0510*/  PRMT R10, R5, 0x3340, R10 ;  /* 0x00003340050a7816 */ /* 0x000fe2000000000a */
[----:B------:R-:W2:Y:S01]  /*0520*/  LDS.128 R16, [R22+0x800] ;  /* 0x0008000016107984 */ /* 0x000ea20000000c00 */
[----:B------:R-:W-:Y:S02]  /*0530*/  SEL R5, RZ, 0x1, P1 ;  /* 0x00000001ff057807 */ /* 0x000fe40000800000 */
[----:B------:R-:W-:Y:S02]  /*0540*/  SEL R8, RZ, 0x1, P0 ;  /* 0x00000001ff087807 */ /* 0x000fe40000000000 */
[----:B------:R-:W-:Y:S02]  /*0550*/  PRMT R11, R7, 0x3340, R4 ;  /* 0x00003340070b7816 */ /* 0x000fe40000000004 */
[----:B------:R-:W-:Y:S02]  /*0560*/  LEA R4, P0, R23, UR4, 0x2 ;  /* 0x0000000417047c11 */ /* 0x000fe4000f8010ff */
[----:B------:R-:W-:-:S02]  /*0570*/  IADD3 R6, P1, R0, UR8, RZ ;  /* 0x0000000800067c10 */ /* 0x000fc4000ff3e0ff */
[----:B------:R-:W-:Y:S02]  /*0580*/  PRMT R8, R8, 0x3340, R5 ;  /* 0x0000334008087816 */ /* 0x000fe40000000005 */
[----:B------:R-:W-:Y:S02]  /*0590*/  LEA.HI.X R5, R23, UR5, R2, 0x2, P0 ;  /* 0x0000000517057c11 */ /* 0x000fe400080f1402 */
[----:B------:R-:W-:Y:S02]  /*05a0*/  LEA.HI.X.SX32 R7, R0, UR9, 0x1, P1 ;  /* 0x0000000900077c11 */ /* 0x000fe400088f0eff */
[----:B------:R-:W-:Y:S02]  /*05b0*/  PRMT R10, R10, 0x5410, R3 ;  /* 0x000054100a0a7816 */ /* 0x000fe40000000003 */
[----:B------:R-:W-:Y:S01]  /*05c0*/  PRMT R11, R8, 0x5410, R11 ;  /* 0x00005410080b7816 */ /* 0x000fe2000000000b */
[----:B-1----:R-:W-:Y:S04]  /*05d0*/  STG.E.128 desc[UR6][R20.64], R12 ;  /* 0x0000000c14007986 */ /* 0x002fe8000c101d06 */
[----:B--2---:R-:W-:Y:S04]  /*05e0*/  STG.E.128 desc[UR6][R4.64+0x800], R16 ;  /* 0x0008001004007986 */ /* 0x004fe8000c101d06 */
[----:B------:R-:W-:Y:S01]  /*05f0*/  STG.E.64 desc[UR6][R6.64], R10 ;  /* 0x0000000a06007986 */ /* 0x000fe2000c101b06 */
[----:B------:R-:W-:Y:S05]  /*0600*/  EXIT ;  /* 0x000000000000794d */ /* 0x000fea0003800000 */
.L_x_0:
[----:B------:R-:W-:-:S00]  /*0610*/  BRA `(.L_x_0) ;  /* 0xfffffffc00fc7947 */ /* 0x000fc0000383ffff */
[----:B------:R-:W-:-:S00]  /*0620*/  NOP ;  /* 0x0000000000007918 */ /* 0x000fc00000000000 */
        /* <DEDUP_REMOVED lines=13> */
.L_x_1:


//--------------------- .nv.shared.triton_poi_fused_relu_threshold_backward_11 --------------------------
	.section	.nv.shared.triton_poi_fused_relu_threshold_backward_11,"aw",@nobits
	.sectionflags	@""
	.align	16
	.zero		1024


//--------------------- .nv.constant0.triton_poi_fused_relu_threshold_backward_11 --------------------------
	.section	.nv.constant0.triton_poi_fused_relu_threshold_backward_11,"a",@progbits
	.sectionflags	@""
	.align	4
.nv.constant0.triton_poi_fused_relu_threshold_backward_11:
	.zero		556
